	.headerflags	@"EF_CUDA_TEXMODE_UNIFIED EF_CUDA_64BIT_ADDRESS EF_CUDA_ACCELERATORS EF_CUDA_SM90 EF_CUDA_VIRTUAL_SM(EF_CUDA_SM90)"
	.elftype	@"ET_EXEC"


//--------------------- .nv.info                  --------------------------
	.section	.nv.info,"",@"SHT_CUDA_INFO"
	.align	4


	//----- nvinfo : EIATTR_REGCOUNT
	.align		4
        /*0000*/ 	.byte	0x04, 0x2f
        /*0002*/ 	.short	(.L_3 - .L_2)
	.align		4
.L_2:
        /*0004*/ 	.word	index@(triton_poi_fused__native_batch_norm_legit_no_training_23)
        /*0008*/ 	.word	0x0000001e


	//----- nvinfo : EIATTR_MIN_STACK_SIZE
	.align		4
.L_3:
        /*000c*/ 	.byte	0x04, 0x12
        /*000e*/ 	.short	(.L_5 - .L_4)
	.align		4
.L_4:
        /*0010*/ 	.word	index@(triton_poi_fused__native_batch_norm_legit_no_training_23)
        /*0014*/ 	.word	0x00000000


	//----- nvinfo : EIATTR_FRAME_SIZE
	.align		4
.L_5:
        /*0018*/ 	.byte	0x04, 0x11
        /*001a*/ 	.short	(.L_7 - .L_6)
	.align		4
.L_6:
        /*001c*/ 	.word	index@(triton_poi_fused__native_batch_norm_legit_no_training_23)
        /*0020*/ 	.word	0x00000000


	//----- nvinfo : EIATTR_MIN_STACK_SIZE
	.align		4
.L_7:
        /*0024*/ 	.byte	0x04, 0x12
        /*0026*/ 	.short	(.L_9 - .L_8)
	.align		4
.L_8:
        /*0028*/ 	.word	index@(triton_poi_fused__native_batch_norm_legit_no_training_23)
        /*002c*/ 	.word	0x00000000
.L_9:


//--------------------- .nv.info.triton_poi_fused__native_batch_norm_legit_no_training_23 --------------------------
	.section	.nv.info.triton_poi_fused__native_batch_norm_legit_no_training_23,"",@"SHT_CUDA_INFO"
	.sectionflags	@""
	.align	4


	//----- nvinfo : EIATTR_CUDA_API_VERSION
	.align		4
        /*0000*/ 	.byte	0x04, 0x37
        /*0002*/ 	.short	(.L_11 - .L_10)
.L_10:
        /*0004*/ 	.word	0x0000007c


	//----- nvinfo : EIATTR_KPARAM_INFO
	.align		4
.L_11:
        /*0008*/ 	.byte	0x04, 0x17
        /*000a*/ 	.short	(.L_13 - .L_12)
.L_12:
        /*000c*/ 	.word	0x00000000
        /*0010*/ 	.short	0x0006
        /*0012*/ 	.short	0x0030
        /*0014*/ 	.byte	0x00, 0xf0, 0x11, 0x00


	//----- nvinfo : EIATTR_KPARAM_INFO
	.align		4
.L_13:
        /*0018*/ 	.byte	0x04, 0x17
        /*001a*/ 	.short	(.L_15 - .L_14)
.L_14:
        /*001c*/ 	.word	0x00000000
        /*0020*/ 	.short	0x0005
        /*0022*/ 	.short	0x0028
        /*0024*/ 	.byte	0x00, 0xf4, 0x21, 0x00


	//----- nvinfo : EIATTR_KPARAM_INFO
	.align		4
.L_15:
        /*0028*/ 	.byte	0x04, 0x17
        /*002a*/ 	.short	(.L_17 - .L_16)
.L_16:
        /*002c*/ 	.word	0x00000000
        /*0030*/ 	.short	0x0004
        /*0032*/ 	.short	0x0020
        /*0034*/ 	.byte	0x00, 0xf4, 0x21, 0x00


	//----- nvinfo : EIATTR_KPARAM_INFO
	.align		4
.L_17:
        /*0038*/ 	.byte	0x04, 0x17
        /*003a*/ 	.short	(.L_19 - .L_18)
.L_18:
        /*003c*/ 	.word	0x00000000
        /*0040*/ 	.short	0x0003
        /*0042*/ 	.short	0x0018
        /*0044*/ 	.byte	0x00, 0xf4, 0x21, 0x00


	//----- nvinfo : EIATTR_KPARAM_INFO
	.align		4
.L_19:
        /*0048*/ 	.byte	0x04, 0x17
        /*004a*/ 	.short	(.L_21 - .L_20)
.L_20:
        /*004c*/ 	.word	0x00000000
        /*0050*/ 	.short	0x0002
        /*0052*/ 	.short	0x0010
        /*0054*/ 	.byte	0x00, 0xf4, 0x21, 0x00


	//----- nvinfo : EIATTR_KPARAM_INFO
	.align		4
.L_21:
        /*0058*/ 	.byte	0x04, 0x17
        /*005a*/ 	.short	(.L_23 - .L_22)
.L_22:
        /*005c*/ 	.word	0x00000000
        /*0060*/ 	.short	0x0001
        /*0062*/ 	.short	0x0008
        /*0064*/ 	.byte	0x00, 0xf4, 0x21, 0x00


	//----- nvinfo : EIATTR_KPARAM_INFO
	.align		4
.L_23:
        /*0068*/ 	.byte	0x04, 0x17
        /*006a*/ 	.short	(.L_25 - .L_24)
.L_24:
        /*006c*/ 	.word	0x00000000
        /*0070*/ 	.short	0x0000
        /*0072*/ 	.short	0x0000
        /*0074*/ 	.byte	0x00, 0xf4, 0x21, 0x00


	//----- nvinfo : EIATTR_SPARSE_MMA_MASK
	.align		4
.L_25:
        /*0078*/ 	.byte	0x03, 0x50
        /*007a*/ 	.short	0x0000


	//----- nvinfo : EIATTR_MAXREG_COUNT
	.align		4
        /*007c*/ 	.byte	0x03, 0x1b
        /*007e*/ 	.short	0x00ff


	//----- nvinfo : EIATTR_EXIT_INSTR_OFFSETS
	.align		4
        /*0080*/ 	.byte	0x04, 0x1c
        /*0082*/ 	.short	(.L_27 - .L_26)


	//   ....[0]....
.L_26:
        /*0084*/ 	.word	0x00000530


	//----- nvinfo : EIATTR_REQNTID
	.align		4
.L_27:
        /*0088*/ 	.byte	0x04, 0x10
        /*008a*/ 	.short	(.L_29 - .L_28)
.L_28:
        /*008c*/ 	.word	0x00000080
        /*0090*/ 	.word	0x00000001
        /*0094*/ 	.word	0x00000001


	//----- nvinfo : EIATTR_CBANK_PARAM_SIZE
	.align		4
.L_29:
        /*0098*/ 	.byte	0x03, 0x19
        /*009a*/ 	.short	0x0034


	//----- nvinfo : EIATTR_PARAM_CBANK
	.align		4
        /*009c*/ 	.byte	0x04, 0x0a
        /*009e*/ 	.short	(.L_31 - .L_30)
	.align		4
.L_30:
        /*00a0*/ 	.word	index@(.nv.constant0.triton_poi_fused__native_batch_norm_legit_no_training_23)
        /*00a4*/ 	.short	0x0210
        /*00a6*/ 	.short	0x0034


	//----- nvinfo : EIATTR_SW_WAR
	.align		4
.L_31:
        /*00a8*/ 	.byte	0x04, 0x36
        /*00aa*/ 	.short	(.L_33 - .L_32)
.L_32:
        /*00ac*/ 	.word	0x00000008
.L_33:


//--------------------- .nv.callgraph             --------------------------
	.section	.nv.callgraph,"",@"SHT_CUDA_CALLGRAPH"
	.align	4
	.sectionentsize	8
	.align		4
        /*0000*/ 	.word	0x00000000
	.align		4
        /*0004*/ 	.word	0xffffffff
	.align		4
        /*0008*/ 	.word	0x00000000
	.align		4
        /*000c*/ 	.word	0xfffffffe
	.align		4
        /*0010*/ 	.word	0x00000000
	.align		4
        /*0014*/ 	.word	0xfffffffd
	.align		4
        /*0018*/ 	.word	0x00000000
	.align		4
        /*001c*/ 	.word	0xfffffffc


//--------------------- .nv.constant4             --------------------------
	.section	.nv.constant4,"a",@progbits
	.align	8
	.align		8
.nv.constant4:
        /*0000*/ 	.dword	_$_str
	.align		8
        /*0008*/ 	.dword	_$_str_$_2


//--------------------- .text.triton_poi_fused__native_batch_norm_legit_no_training_23 --------------------------
	.section	.text.triton_poi_fused__native_batch_norm_legit_no_training_23,"ax",@progbits
	.align	128
        .global         triton_poi_fused__native_batch_norm_legit_no_training_23
        .type           triton_poi_fused__native_batch_norm_legit_no_training_23,@function
        .size           triton_poi_fused__native_batch_norm_legit_no_training_23,(.L_x_1 - triton_poi_fused__native_batch_norm_legit_no_training_23)
        .other          triton_poi_fused__native_batch_norm_legit_no_training_23,@"STO_CUDA_ENTRY STV_DEFAULT"
triton_poi_fused__native_batch_norm_legit_no_training_23:
.text.triton_poi_fused__native_batch_norm_legit_no_training_23:
[----:B------:R-:W-:Y:S01]  /*0000*/  LDC R1, c[0x0][0x28] ;  /* 0x00000a00ff017b82 */ /* 0x000fe20000000800 */
[----:B------:R-:W1:Y:S07]  /*0010*/  S2R R0, SR_TID.X ;  /* 0x0000000000007919 */ /* 0x000e6e0000002100 */
[----:B------:R-:W2:Y:S01]  /*0020*/  LDC.64 R20, c[0x0][0x220] ;  /* 0x00008800ff147b82 */ /* 0x000ea20000000a00 */
[----:B------:R-:W-:Y:S01]  /*0030*/  ULDC.64 UR4, c[0x0][0x208] ;  /* 0x0000820000047ab9 */ /* 0x000fe20000000a00 */
[----:B------:R-:W3:Y:S06]  /*0040*/  S2R R5, SR_CTAID.X ;  /* 0x0000000000057919 */ /* 0x000eec0000002500 */
[----:B------:R-:W4:Y:S08]  /*0050*/  LDC.64 R12, c[0x0][0x210] ;  /* 0x00008400ff0c7b82 */ /* 0x000f300000000a00 */
[----:B------:R-:W5:Y:S08]  /*0060*/  LDC.64 R16, c[0x0][0x218] ;  /* 0x00008600ff107b82 */ /* 0x000f700000000a00 */
[----:B------:R-:W5:Y:S01]  /*0070*/  LDC.64 R8, c[0x0][0x228] ;  /* 0x00008a00ff087b82 */ /* 0x000f620000000a00 */
[----:B-1----:R-:W-:-:S02]  /*0080*/  SHF.L.U32 R0, R0, 0x2, RZ ;  /* 0x0000000200007819 */ /* 0x002fc400000006ff */
[----:B---3--:R-:W-:Y:S02]  /*0090*/  SHF.R.S32.HI R3, RZ, 0x16, R5 ;  /* 0x00000016ff037819 */ /* 0x008fe40000011405 */
[----:B------:R-:W-:Y:S02]  /*00a0*/  LOP3.LUT R0, R0, 0x1fc, RZ, 0xc0, !PT ;  /* 0x000001fc00007812 */ /* 0x000fe400078ec0ff */
[----:B------:R-:W-:Y:S02]  /*00b0*/  SGXT R3, R3, 0x1 ;  /* 0x000000010303781a */ /* 0x000fe40000000200 */
[----:B------:R-:W-:Y:S02]  /*00c0*/  LEA R0, R5, R0, 0x9 ;  /* 0x0000000005007211 */ /* 0x000fe400078e48ff */
[----:B------:R-:W1:Y:S02]  /*00d0*/  LDC.64 R4, c[0x0][0x230] ;  /* 0x00008c00ff047b82 */ /* 0x000e640000000a00 */
[----:B------:R-:W-:-:S04]  /*00e0*/  LEA.HI R3, R3, R0, RZ, 0x6 ;  /* 0x0000000003037211 */ /* 0x000fc800078f30ff */
[----:B------:R-:W-:-:S04]  /*00f0*/  LOP3.LUT R3, R3, 0xffffffc0, RZ, 0xc0, !PT ;  /* 0xffffffc003037812 */ /* 0x000fc800078ec0ff */
[----:B------:R-:W-:-:S05]  /*0100*/  IADD3 R2, R0, -R3, RZ ;  /* 0x8000000300027210 */ /* 0x000fca0007ffe0ff */
[----:B--2---:R-:W-:-:S06]  /*0110*/  IMAD.WIDE R20, R2, 0x4, R20 ;  /* 0x0000000402147825 */ /* 0x004fcc00078e0214 */
[----:B------:R-:W2:Y:S01]  /*0120*/  LDG.E.EL.128 R20, desc[UR4][R20.64] ;  /* 0x0000000414147981 */ /* 0x000ea2000c2e1d00 */
[----:B----4-:R-:W-:-:S04]  /*0130*/  IMAD.WIDE R12, R0, 0x4, R12 ;  /* 0x00000004000c7825 */ /* 0x010fc800078e020c */
[C---:B-----5:R-:W-:Y:S02]  /*0140*/  IMAD.WIDE R16, R2.reuse, 0x4, R16 ;  /* 0x0000000402107825 */ /* 0x060fe400078e0210 */
[----:B------:R-:W3:Y:S04]  /*0150*/  LDG.E.128 R12, desc[UR4][R12.64] ;  /* 0x000000040c0c7981 */ /* 0x000ee8000c1e1d00 */
[----:B------:R-:W3:Y:S01]  /*0160*/  LDG.E.EL.128 R16, desc[UR4][R16.64] ;  /* 0x0000000410107981 */ /* 0x000ee2000c2e1d00 */
[----:B0-----:R-:W-:-:S04]  /*0170*/  IMAD.WIDE R8, R2, 0x4, R8 ;  /* 0x0000000402087825 */ /* 0x001fc800078e0208 */
[----:B-1----:R-:W-:Y:S02]  /*0180*/  IMAD.WIDE R4, R2, 0x4, R4 ;  /* 0x0000000402047825 */ /* 0x002fe400078e0204 */
[----:B------:R-:W4:Y:S01]  /*0190*/  LDG.E.EL.128 R8, desc[UR4][R8.64] ;  /* 0x0000000408087981 */ /* 0x000f22000c2e1d00 */
[----:B------:R-:W0:Y:S03]  /*01a0*/  LDC.64 R2, c[0x0][0x238] ;  /* 0x00008e00ff027b82 */ /* 0x000e260000000a00 */
[----:B------:R-:W4:Y:S01]  /*01b0*/  LDG.E.EL.128 R4, desc[UR4][R4.64] ;  /* 0x0000000404047981 */ /* 0x000f22000c2e1d00 */
[----:B0-----:R-:W-:-:S04]  /*01c0*/  IMAD.WIDE R2, R0, 0x4, R2 ;  /* 0x0000000400027825 */ /* 0x001fc800078e0202 */
[----:B--2---:R-:W-:Y:S01]  /*01d0*/  FADD R20, R20, 0.0010000000474974513054 ;  /* 0x3a83126f14147421 */ /* 0x004fe20000000000 */
[----:B------:R-:W-:Y:S01]  /*01e0*/  FADD R22, R22, 0.0010000000474974513054 ;  /* 0x3a83126f16167421 */ /* 0x000fe20000000000 */
[----:B------:R-:W-:Y:S01]  /*01f0*/  FADD R23, R23, 0.0010000000474974513054 ;  /* 0x3a83126f17177421 */ /* 0x000fe20000000000 */
[----:B------:R-:W-:Y:S01]  /*0200*/  FADD R21, R21, 0.0010000000474974513054 ;  /* 0x3a83126f15157421 */ /* 0x000fe20000000000 */
[----:B------:R0:W1:Y:S01]  /*0210*/  MUFU.SQRT R26, R20 ;  /* 0x00000014001a7308 */ /* 0x0000620000002000 */
[----:B---3--:R-:W-:-:S07]  /*0220*/  FADD R14, R14, -R18 ;  /* 0x800000120e0e7221 */ /* 0x008fce0000000000 */
[----:B------:R-:W2:Y:S01]  /*0230*/  MUFU.SQRT R24, R22 ;  /* 0x0000001600187308 */ /* 0x000ea20000002000 */
[----:B0-----:R-:W-:Y:S01]  /*0240*/  HFMA2.MMA R20, -RZ, RZ, 1.625, 0 ;  /* 0x3e800000ff147435 */ /* 0x001fe200000001ff */
[----:B------:R-:W-:Y:S01]  /*0250*/  FADD R13, R13, -R17 ;  /* 0x800000110d0d7221 */ /* 0x000fe20000000000 */
[----:B------:R-:W-:Y:S01]  /*0260*/  FADD R15, R15, -R19 ;  /* 0x800000130f0f7221 */ /* 0x000fe20000000000 */
[----:B------:R-:W-:Y:S01]  /*0270*/  FADD R12, R12, -R16 ;  /* 0x800000100c0c7221 */ /* 0x000fe20000000000 */
[----:B-1----:R-:W-:-:S03]  /*0280*/  FSETP.GT.AND P6, PT, R26, 8.50705917302346158658e+37, PT ;  /* 0x7e8000001a00780b */ /* 0x002fc60003fc4000 */
[----:B------:R-:W0:Y:S01]  /*0290*/  MUFU.SQRT R25, R23 ;  /* 0x0000001700197308 */ /* 0x000e220000002000 */
[----:B------:R-:W-:Y:S02]  /*02a0*/  FSETP.GEU.AND P2, PT, R26, 1.175494350822287508e-38, PT ;  /* 0x008000001a00780b */ /* 0x000fe40003f4e000 */
[----:B--2---:R-:W-:-:S05]  /*02b0*/  FSETP.GT.AND P4, PT, R24, 8.50705917302346158658e+37, PT ;  /* 0x7e8000001800780b */ /* 0x004fca0003f84000 */
[----:B------:R1:W2:Y:S01]  /*02c0*/  MUFU.SQRT R27, R21 ;  /* 0x00000015001b7308 */ /* 0x0002a20000002000 */
[----:B------:R-:W-:Y:S02]  /*02d0*/  FSETP.GEU.AND P0, PT, R24, 1.175494350822287508e-38, PT ;  /* 0x008000001800780b */ /* 0x000fe40003f0e000 */
[----:B------:R-:W-:Y:S01]  /*02e0*/  FSEL R17, R20, 1, P4 ;  /* 0x3f80000014117808 */ /* 0x000fe20002000000 */
[----:B------:R-:W-:Y:S01]  /*02f0*/  @P6 FMUL R26, R26, 0.25 ;  /* 0x3e8000001a1a6820 */ /* 0x000fe20000400000 */
[----:B0-----:R-:W-:-:S03]  /*0300*/  FSETP.GT.AND P3, PT, R25, 8.50705917302346158658e+37, PT ;  /* 0x7e8000001900780b */ /* 0x001fc60003f64000 */
[----:B------:R-:W-:Y:S01]  /*0310*/  @!P2 FMUL R26, R26, 16777216 ;  /* 0x4b8000001a1aa820 */ /* 0x000fe20000400000 */
[----:B-1----:R-:W-:Y:S02]  /*0320*/  FSEL R21, R20, 1, P6 ;  /* 0x3f80000014157808 */ /* 0x002fe40003000000 */
[----:B------:R-:W-:Y:S01]  /*0330*/  FSETP.GEU.AND P6, PT, R25, 1.175494350822287508e-38, PT ;  /* 0x008000001900780b */ /* 0x000fe20003fce000 */
[----:B------:R-:W-:Y:S01]  /*0340*/  @P4 FMUL R24, R24, 0.25 ;  /* 0x3e80000018184820 */ /* 0x000fe20000400000 */
[----:B------:R-:W0:Y:S01]  /*0350*/  MUFU.RCP R22, R26 ;  /* 0x0000001a00167308 */ /* 0x000e220000001000 */
[----:B------:R-:W-:Y:S01]  /*0360*/  @!P2 FMUL R21, R21, 16777216 ;  /* 0x4b8000001515a820 */ /* 0x000fe20000400000 */
[C---:B--2---:R-:W-:Y:S01]  /*0370*/  FSETP.GT.AND P5, PT, R27.reuse, 8.50705917302346158658e+37, PT ;  /* 0x7e8000001b00780b */ /* 0x044fe20003fa4000 */
[----:B------:R-:W-:Y:S01]  /*0380*/  @!P0 FMUL R24, R24, 16777216 ;  /* 0x4b80000018188820 */ /* 0x000fe20000400000 */
[----:B------:R-:W-:Y:S01]  /*0390*/  FSETP.GEU.AND P1, PT, R27, 1.175494350822287508e-38, PT ;  /* 0x008000001b00780b */ /* 0x000fe20003f2e000 */
[----:B------:R-:W-:Y:S01]  /*03a0*/  @!P0 FMUL R17, R17, 16777216 ;  /* 0x4b80000011118820 */ /* 0x000fe20000400000 */
[C---:B------:R-:W-:Y:S01]  /*03b0*/  FSEL R18, R20.reuse, 1, P5 ;  /* 0x3f80000014127808 */ /* 0x040fe20002800000 */
[----:B------:R-:W-:Y:S01]  /*03c0*/  @P3 FMUL R25, R25, 0.25 ;  /* 0x3e80000019193820 */ /* 0x000fe20000400000 */
[----:B------:R-:W-:Y:S01]  /*03d0*/  FSEL R20, R20, 1, P3 ;  /* 0x3f80000014147808 */ /* 0x000fe20001800000 */
[----:B------:R-:W1:Y:S02]  /*03e0*/  MUFU.RCP R24, R24 ;  /* 0x0000001800187308 */ /* 0x000e640000001000 */
[----:B------:R-:W-:-:S02]  /*03f0*/  @!P6 FMUL R25, R25, 16777216 ;  /* 0x4b8000001919e820 */ /* 0x000fc40000400000 */
[----:B------:R-:W-:Y:S02]  /*0400*/  @!P6 FMUL R20, R20, 16777216 ;  /* 0x4b8000001414e820 */ /* 0x000fe40000400000 */
[----:B------:R-:W-:Y:S01]  /*0410*/  @P5 FMUL R27, R27, 0.25 ;  /* 0x3e8000001b1b5820 */ /* 0x000fe20000400000 */
[----:B0-----:R-:W-:Y:S01]  /*0420*/  FMUL R21, R22, R21 ;  /* 0x0000001516157220 */ /* 0x001fe20000400000 */
[----:B------:R-:W0:Y:S01]  /*0430*/  MUFU.RCP R25, R25 ;  /* 0x0000001900197308 */ /* 0x000e220000001000 */
[----:B------:R-:W-:Y:S01]  /*0440*/  @!P1 FMUL R18, R18, 16777216 ;  /* 0x4b80000012129820 */ /* 0x000fe20000400000 */
[----:B------:R-:W-:Y:S01]  /*0450*/  @!P1 FMUL R27, R27, 16777216 ;  /* 0x4b8000001b1b9820 */ /* 0x000fe20000400000 */
[----:B------:R-:W-:Y:S01]  /*0460*/  FMUL R21, R12, R21 ;  /* 0x000000150c157220 */ /* 0x000fe20000400000 */
[----:B-1----:R-:W-:-:S04]  /*0470*/  FMUL R17, R24, R17 ;  /* 0x0000001118117220 */ /* 0x002fc80000400000 */
[----:B------:R-:W1:Y:S01]  /*0480*/  MUFU.RCP R23, R27 ;  /* 0x0000001b00177308 */ /* 0x000e620000001000 */
[----:B----4-:R-:W-:Y:S01]  /*0490*/  FFMA R4, R8, R21, R4 ;  /* 0x0000001508047223 */ /* 0x010fe20000000004 */
[----:B------:R-:W-:Y:S01]  /*04a0*/  FMUL R17, R14, R17 ;  /* 0x000000110e117220 */ /* 0x000fe20000400000 */
[----:B0-----:R-:W-:-:S03]  /*04b0*/  FMUL R20, R25, R20 ;  /* 0x0000001419147220 */ /* 0x001fc60000400000 */
[----:B------:R-:W-:Y:S01]  /*04c0*/  FFMA R6, R10, R17, R6 ;  /* 0x000000110a067223 */ /* 0x000fe20000000006 */
[----:B------:R-:W-:Y:S01]  /*04d0*/  FMUL R20, R15, R20 ;  /* 0x000000140f147220 */ /* 0x000fe20000400000 */
[----:B-1----:R-:W-:-:S03]  /*04e0*/  FMUL R18, R23, R18 ;  /* 0x0000001217127220 */ /* 0x002fc60000400000 */
[----:B------:R-:W-:Y:S01]  /*04f0*/  FFMA R7, R11, R20, R7 ;  /* 0x000000140b077223 */ /* 0x000fe20000000007 */
[----:B------:R-:W-:-:S04]  /*0500*/  FMUL R18, R13, R18 ;  /* 0x000000120d127220 */ /* 0x000fc80000400000 */
[----:B------:R-:W-:-:S05]  /*0510*/  FFMA R5, R9, R18, R5 ;  /* 0x0000001209057223 */ /* 0x000fca0000000005 */
[----:B------:R-:W-:Y:S01]  /*0520*/  STG.E.128 desc[UR4][R2.64], R4 ;  /* 0x0000000402007986 */ /* 0x000fe2000c101d04 */
[----:B------:R-:W-:Y:S05]  /*0530*/  EXIT ;  /* 0x000000000000794d */ /* 0x000fea0003800000 */
.L_x_0:
[----:B------:R-:W-:-:S00]  /*0540*/  BRA `(.L_x_0) ;  /* 0xfffffffc00fc7947 */ /* 0x000fc0000383ffff */
[----:B------:R-:W-:-:S00]  /*0550*/  NOP ;  /* 0x0000000000007918 */ /* 0x000fc00000000000 */
        /* <DEDUP_REMOVED lines=10> */
.L_x_1:


//--------------------- .nv.global.init           --------------------------
	.section	.nv.global.init,"aw",@progbits
.nv.global.init:
	.type		_$_str,@object
	.size		_$_str,(_$_str_$_2 - _$_str)
_$_str:
        /*0000*/ 	.byte	0x5f, 0x5f, 0x43, 0x55, 0x44, 0x41, 0x5f, 0x46, 0x54, 0x5a, 0x00
	.type		_$_str_$_2,@object
	.size		_$_str_$_2,(.L_1 - _$_str_$_2)
_$_str_$_2:
        /*000b*/ 	.byte	0x5f, 0x5f, 0x43, 0x55, 0x44, 0x41, 0x5f, 0x50, 0x52, 0x45, 0x43, 0x5f, 0x53, 0x51, 0x52, 0x54
        /*001b*/ 	.byte	0x00
.L_1:


//--------------------- .nv.constant0.triton_poi_fused__native_batch_norm_legit_no_training_23 --------------------------
	.section	.nv.constant0.triton_poi_fused__native_batch_norm_legit_no_training_23,"a",@progbits
	.sectionflags	@""
	.align	4
.nv.constant0.triton_poi_fused__native_batch_norm_legit_no_training_23:
	.zero		580
